	.headerflags	@"EF_CUDA_TEXMODE_UNIFIED EF_CUDA_64BIT_ADDRESS EF_CUDA_ACCELERATORS EF_CUDA_SM90 EF_CUDA_VIRTUAL_SM(EF_CUDA_SM90)"
	.elftype	@"ET_EXEC"


//--------------------- .nv.info                  --------------------------
	.section	.nv.info,"",@"SHT_CUDA_INFO"
	.align	4


	//----- nvinfo : EIATTR_REGCOUNT
	.align		4
        /*0000*/ 	.byte	0x04, 0x2f
        /*0002*/ 	.short	(.L_3 - .L_2)
	.align		4
.L_2:
        /*0004*/ 	.word	index@(triton_poi_fused__native_batch_norm_legit_no_training_convolution_21)
        /*0008*/ 	.word	0x00000017


	//----- nvinfo : EIATTR_MIN_STACK_SIZE
	.align		4
.L_3:
        /*000c*/ 	.byte	0x04, 0x12
        /*000e*/ 	.short	(.L_5 - .L_4)
	.align		4
.L_4:
        /*0010*/ 	.word	index@(triton_poi_fused__native_batch_norm_legit_no_training_convolution_21)
        /*0014*/ 	.word	0x00000000


	//----- nvinfo : EIATTR_FRAME_SIZE
	.align		4
.L_5:
        /*0018*/ 	.byte	0x04, 0x11
        /*001a*/ 	.short	(.L_7 - .L_6)
	.align		4
.L_6:
        /*001c*/ 	.word	index@(triton_poi_fused__native_batch_norm_legit_no_training_convolution_21)
        /*0020*/ 	.word	0x00000000


	//----- nvinfo : EIATTR_MIN_STACK_SIZE
	.align		4
.L_7:
        /*0024*/ 	.byte	0x04, 0x12
        /*0026*/ 	.short	(.L_9 - .L_8)
	.align		4
.L_8:
        /*0028*/ 	.word	index@(triton_poi_fused__native_batch_norm_legit_no_training_convolution_21)
        /*002c*/ 	.word	0x00000000
.L_9:


//--------------------- .nv.info.triton_poi_fused__native_batch_norm_legit_no_training_convolution_21 --------------------------
	.section	.nv.info.triton_poi_fused__native_batch_norm_legit_no_training_convolution_21,"",@"SHT_CUDA_INFO"
	.sectionflags	@""
	.align	4


	//----- nvinfo : EIATTR_CUDA_API_VERSION
	.align		4
        /*0000*/ 	.byte	0x04, 0x37
        /*0002*/ 	.short	(.L_11 - .L_10)
.L_10:
        /*0004*/ 	.word	0x0000007c


	//----- nvinfo : EIATTR_KPARAM_INFO
	.align		4
.L_11:
        /*0008*/ 	.byte	0x04, 0x17
        /*000a*/ 	.short	(.L_13 - .L_12)
.L_12:
        /*000c*/ 	.word	0x00000000
        /*0010*/ 	.short	0x0007
        /*0012*/ 	.short	0x0038
        /*0014*/ 	.byte	0x00, 0xf0, 0x11, 0x00


	//----- nvinfo : EIATTR_KPARAM_INFO
	.align		4
.L_13:
        /*0018*/ 	.byte	0x04, 0x17
        /*001a*/ 	.short	(.L_15 - .L_14)
.L_14:
        /*001c*/ 	.word	0x00000000
        /*0020*/ 	.short	0x0006
        /*0022*/ 	.short	0x0030
        /*0024*/ 	.byte	0x00, 0xf4, 0x21, 0x00


	//----- nvinfo : EIATTR_KPARAM_INFO
	.align		4
.L_15:
        /*0028*/ 	.byte	0x04, 0x17
        /*002a*/ 	.short	(.L_17 - .L_16)
.L_16:
        /*002c*/ 	.word	0x00000000
        /*0030*/ 	.short	0x0005
        /*0032*/ 	.short	0x0028
        /*0034*/ 	.byte	0x00, 0xf4, 0x21, 0x00


	//----- nvinfo : EIATTR_KPARAM_INFO
	.align		4
.L_17:
        /*0038*/ 	.byte	0x04, 0x17
        /*003a*/ 	.short	(.L_19 - .L_18)
.L_18:
        /*003c*/ 	.word	0x00000000
        /*0040*/ 	.short	0x0004
        /*0042*/ 	.short	0x0020
        /*0044*/ 	.byte	0x00, 0xf4, 0x21, 0x00


	//----- nvinfo : EIATTR_KPARAM_INFO
	.align		4
.L_19:
        /*0048*/ 	.byte	0x04, 0x17
        /*004a*/ 	.short	(.L_21 - .L_20)
.L_20:
        /*004c*/ 	.word	0x00000000
        /*0050*/ 	.short	0x0003
        /*0052*/ 	.short	0x0018
        /*0054*/ 	.byte	0x00, 0xf4, 0x21, 0x00


	//----- nvinfo : EIATTR_KPARAM_INFO
	.align		4
.L_21:
        /*0058*/ 	.byte	0x04, 0x17
        /*005a*/ 	.short	(.L_23 - .L_22)
.L_22:
        /*005c*/ 	.word	0x00000000
        /*0060*/ 	.short	0x0002
        /*0062*/ 	.short	0x0010
        /*0064*/ 	.byte	0x00, 0xf4, 0x21, 0x00


	//----- nvinfo : EIATTR_KPARAM_INFO
	.align		4
.L_23:
        /*0068*/ 	.byte	0x04, 0x17
        /*006a*/ 	.short	(.L_25 - .L_24)
.L_24:
        /*006c*/ 	.word	0x00000000
        /*0070*/ 	.short	0x0001
        /*0072*/ 	.short	0x0008
        /*0074*/ 	.byte	0x00, 0xf4, 0x21, 0x00


	//----- nvinfo : EIATTR_KPARAM_INFO
	.align		4
.L_25:
        /*0078*/ 	.byte	0x04, 0x17
        /*007a*/ 	.short	(.L_27 - .L_26)
.L_26:
        /*007c*/ 	.word	0x00000000
        /*0080*/ 	.short	0x0000
        /*0082*/ 	.short	0x0000
        /*0084*/ 	.byte	0x00, 0xf4, 0x21, 0x00


	//----- nvinfo : EIATTR_SPARSE_MMA_MASK
	.align		4
.L_27:
        /*0088*/ 	.byte	0x03, 0x50
        /*008a*/ 	.short	0x0000


	//----- nvinfo : EIATTR_MAXREG_COUNT
	.align		4
        /*008c*/ 	.byte	0x03, 0x1b
        /*008e*/ 	.short	0x00ff


	//----- nvinfo : EIATTR_EXIT_INSTR_OFFSETS
	.align		4
        /*0090*/ 	.byte	0x04, 0x1c
        /*0092*/ 	.short	(.L_29 - .L_28)


	//   ....[0]....
.L_28:
        /*0094*/ 	.word	0x000003f0


	//----- nvinfo : EIATTR_REQNTID
	.align		4
.L_29:
        /*0098*/ 	.byte	0x04, 0x10
        /*009a*/ 	.short	(.L_31 - .L_30)
.L_30:
        /*009c*/ 	.word	0x00000100
        /*00a0*/ 	.word	0x00000001
        /*00a4*/ 	.word	0x00000001


	//----- nvinfo : EIATTR_CBANK_PARAM_SIZE
	.align		4
.L_31:
        /*00a8*/ 	.byte	0x03, 0x19
        /*00aa*/ 	.short	0x003c


	//----- nvinfo : EIATTR_PARAM_CBANK
	.align		4
        /*00ac*/ 	.byte	0x04, 0x0a
        /*00ae*/ 	.short	(.L_33 - .L_32)
	.align		4
.L_32:
        /*00b0*/ 	.word	index@(.nv.constant0.triton_poi_fused__native_batch_norm_legit_no_training_convolution_21)
        /*00b4*/ 	.short	0x0210
        /*00b6*/ 	.short	0x003c


	//----- nvinfo : EIATTR_SW_WAR
	.align		4
.L_33:
        /*00b8*/ 	.byte	0x04, 0x36
        /*00ba*/ 	.short	(.L_35 - .L_34)
.L_34:
        /*00bc*/ 	.word	0x00000008
.L_35:


//--------------------- .nv.callgraph             --------------------------
	.section	.nv.callgraph,"",@"SHT_CUDA_CALLGRAPH"
	.align	4
	.sectionentsize	8
	.align		4
        /*0000*/ 	.word	0x00000000
	.align		4
        /*0004*/ 	.word	0xffffffff
	.align		4
        /*0008*/ 	.word	0x00000000
	.align		4
        /*000c*/ 	.word	0xfffffffe
	.align		4
        /*0010*/ 	.word	0x00000000
	.align		4
        /*0014*/ 	.word	0xfffffffd
	.align		4
        /*0018*/ 	.word	0x00000000
	.align		4
        /*001c*/ 	.word	0xfffffffc


//--------------------- .nv.constant4             --------------------------
	.section	.nv.constant4,"a",@progbits
	.align	8
	.align		8
.nv.constant4:
        /*0000*/ 	.dword	_$_str
	.align		8
        /*0008*/ 	.dword	_$_str_$_2


//--------------------- .text.triton_poi_fused__native_batch_norm_legit_no_training_convolution_21 --------------------------
	.section	.text.triton_poi_fused__native_batch_norm_legit_no_training_convolution_21,"ax",@progbits
	.align	128
        .global         triton_poi_fused__native_batch_norm_legit_no_training_convolution_21
        .type           triton_poi_fused__native_batch_norm_legit_no_training_convolution_21,@function
        .size           triton_poi_fused__native_batch_norm_legit_no_training_convolution_21,(.L_x_1 - triton_poi_fused__native_batch_norm_legit_no_training_convolution_21)
        .other          triton_poi_fused__native_batch_norm_legit_no_training_convolution_21,@"STO_CUDA_ENTRY STV_DEFAULT"
triton_poi_fused__native_batch_norm_legit_no_training_convolution_21:
.text.triton_poi_fused__native_batch_norm_legit_no_training_convolution_21:
[----:B------:R-:W-:Y:S01]  /*0000*/  LDC R1, c[0x0][0x28] ;  /* 0x00000a00ff017b82 */ /* 0x000fe20000000800 */
[----:B------:R-:W1:Y:S07]  /*0010*/  S2R R0, SR_TID.X ;  /* 0x0000000000007919 */ /* 0x000e6e0000002100 */
[----:B------:R-:W2:Y:S01]  /*0020*/  LDC.64 R6, c[0x0][0x228] ;  /* 0x00008a00ff067b82 */ /* 0x000ea20000000a00 */
[----:B------:R-:W-:Y:S01]  /*0030*/  ULDC.64 UR4, c[0x0][0x208] ;  /* 0x0000820000047ab9 */ /* 0x000fe20000000a00 */
[----:B------:R-:W3:Y:S06]  /*0040*/  S2R R5, SR_CTAID.X ;  /* 0x0000000000057919 */ /* 0x000eec0000002500 */
[----:B------:R-:W4:Y:S08]  /*0050*/  LDC.64 R12, c[0x0][0x218] ;  /* 0x00008600ff0c7b82 */ /* 0x000f300000000a00 */
[----:B------:R-:W5:Y:S08]  /*0060*/  LDC.64 R14, c[0x0][0x220] ;  /* 0x00008800ff0e7b82 */ /* 0x000f700000000a00 */
[----:B------:R-:W5:Y:S01]  /*0070*/  LDC.64 R10, c[0x0][0x238] ;  /* 0x00008e00ff0a7b82 */ /* 0x000f620000000a00 */
[----:B-1----:R-:W-:-:S07]  /*0080*/  SHF.L.U32 R0, R0, 0x1, RZ ;  /* 0x0000000100007819 */ /* 0x002fce00000006ff */
[----:B------:R-:W1:Y:S01]  /*0090*/  LDC.64 R16, c[0x0][0x230] ;  /* 0x00008c00ff107b82 */ /* 0x000e620000000a00 */
[----:B---3--:R-:W-:Y:S02]  /*00a0*/  SHF.R.S32.HI R3, RZ, 0x16, R5 ;  /* 0x00000016ff037819 */ /* 0x008fe40000011405 */
[----:B------:R-:W-:Y:S02]  /*00b0*/  LOP3.LUT R0, R0, 0x1fe, RZ, 0xc0, !PT ;  /* 0x000001fe00007812 */ /* 0x000fe400078ec0ff */
[----:B------:R-:W-:Y:S02]  /*00c0*/  SGXT R3, R3, 0x1 ;  /* 0x000000010303781a */ /* 0x000fe40000000200 */
[----:B------:R-:W-:-:S04]  /*00d0*/  LEA R0, R5, R0, 0x9 ;  /* 0x0000000005007211 */ /* 0x000fc800078e48ff */
[----:B------:R-:W-:-:S04]  /*00e0*/  LEA.HI R3, R3, R0, RZ, 0x9 ;  /* 0x0000000003037211 */ /* 0x000fc800078f48ff */
[----:B------:R-:W-:-:S04]  /*00f0*/  LOP3.LUT R3, R3, 0xfffffe00, RZ, 0xc0, !PT ;  /* 0xfffffe0003037812 */ /* 0x000fc800078ec0ff */
[----:B------:R-:W-:Y:S02]  /*0100*/  IADD3 R8, R0, -R3, RZ ;  /* 0x8000000300087210 */ /* 0x000fe40007ffe0ff */
[----:B------:R-:W3:Y:S03]  /*0110*/  LDC.64 R2, c[0x0][0x210] ;  /* 0x00008400ff027b82 */ /* 0x000ee60000000a00 */
[----:B--2---:R-:W-:-:S06]  /*0120*/  IMAD.WIDE R6, R8, 0x4, R6 ;  /* 0x0000000408067825 */ /* 0x004fcc00078e0206 */
[----:B------:R-:W2:Y:S01]  /*0130*/  LDG.E.EL.64 R6, desc[UR4][R6.64] ;  /* 0x0000000406067981 */ /* 0x000ea2000c2e1b00 */
[----:B----4-:R-:W-:-:S04]  /*0140*/  IMAD.WIDE R12, R8, 0x4, R12 ;  /* 0x00000004080c7825 */ /* 0x010fc800078e020c */
[C---:B-----5:R-:W-:Y:S02]  /*0150*/  IMAD.WIDE R14, R8.reuse, 0x4, R14 ;  /* 0x00000004080e7825 */ /* 0x060fe400078e020e */
[----:B------:R-:W4:Y:S02]  /*0160*/  LDG.E.EL.64 R12, desc[UR4][R12.64] ;  /* 0x000000040c0c7981 */ /* 0x000f24000c2e1b00 */
[----:B0-----:R-:W-:Y:S02]  /*0170*/  IMAD.WIDE R10, R8, 0x4, R10 ;  /* 0x00000004080a7825 */ /* 0x001fe400078e020a */
[----:B------:R-:W5:Y:S02]  /*0180*/  LDG.E.EL.64 R14, desc[UR4][R14.64] ;  /* 0x000000040e0e7981 */ /* 0x000f64000c2e1b00 */
[----:B---3--:R-:W-:Y:S02]  /*0190*/  IMAD.WIDE R2, R0, 0x4, R2 ;  /* 0x0000000400027825 */ /* 0x008fe400078e0202 */
[----:B------:R-:W3:Y:S04]  /*01a0*/  LDG.E.EL.64 R10, desc[UR4][R10.64] ;  /* 0x000000040a0a7981 */ /* 0x000ee8000c2e1b00 */
[----:B------:R-:W4:Y:S01]  /*01b0*/  LDG.E.64 R4, desc[UR4][R2.64] ;  /* 0x0000000402047981 */ /* 0x000f22000c1e1b00 */
[----:B-1----:R-:W-:-:S05]  /*01c0*/  IMAD.WIDE R16, R8, 0x4, R16 ;  /* 0x0000000408107825 */ /* 0x002fca00078e0210 */
[----:B------:R0:W3:Y:S02]  /*01d0*/  LDG.E.EL.64 R8, desc[UR4][R16.64] ;  /* 0x0000000410087981 */ /* 0x0000e4000c2e1b00 */
[----:B0-----:R-:W-:Y:S01]  /*01e0*/  HFMA2.MMA R17, -RZ, RZ, 1.625, 0 ;  /* 0x3e800000ff117435 */ /* 0x001fe200000001ff */
[----:B--2---:R-:W-:Y:S01]  /*01f0*/  FADD R6, R6, 9.9999999747524270788e-07 ;  /* 0x358637bd06067421 */ /* 0x004fe20000000000 */
[----:B------:R-:W-:-:S03]  /*0200*/  FADD R18, R7, 9.9999999747524270788e-07 ;  /* 0x358637bd07127421 */ /* 0x000fc60000000000 */
[----:B------:R0:W1:Y:S08]  /*0210*/  MUFU.SQRT R19, R6 ;  /* 0x0000000600137308 */ /* 0x0000700000002000 */
[----:B------:R-:W2:Y:S01]  /*0220*/  MUFU.SQRT R20, R18 ;  /* 0x0000001200147308 */ /* 0x000ea20000002000 */
[----:B0-----:R-:W0:Y:S01]  /*0230*/  LDC.64 R6, c[0x0][0x240] ;  /* 0x00009000ff067b82 */ /* 0x001e220000000a00 */
[----:B-1----:R-:W-:-:S02]  /*0240*/  FSETP.GT.AND P0, PT, R19, 8.50705917302346158658e+37, PT ;  /* 0x7e8000001300780b */ /* 0x002fc40003f04000 */
[----:B------:R-:W-:Y:S02]  /*0250*/  FSETP.GEU.AND P2, PT, R19, 1.175494350822287508e-38, PT ;  /* 0x008000001300780b */ /* 0x000fe40003f4e000 */
[C---:B--2---:R-:W-:Y:S02]  /*0260*/  FSETP.GT.AND P1, PT, R20.reuse, 8.50705917302346158658e+37, PT ;  /* 0x7e8000001400780b */ /* 0x044fe40003f24000 */
[----:B------:R-:W-:-:S07]  /*0270*/  FSETP.GEU.AND P3, PT, R20, 1.175494350822287508e-38, PT ;  /* 0x008000001400780b */ /* 0x000fce0003f6e000 */
[----:B------:R-:W-:-:S04]  /*0280*/  @P0 FMUL R19, R19, 0.25 ;  /* 0x3e80000013130820 */ /* 0x000fc80000400000 */
[----:B------:R-:W-:Y:S01]  /*0290*/  @!P2 FMUL R19, R19, 16777216 ;  /* 0x4b8000001313a820 */ /* 0x000fe20000400000 */
[----:B------:R-:W-:-:S04]  /*02a0*/  @P1 FMUL R20, R20, 0.25 ;  /* 0x3e80000014141820 */ /* 0x000fc80000400000 */
[----:B------:R-:W-:Y:S01]  /*02b0*/  @!P3 FMUL R20, R20, 16777216 ;  /* 0x4b8000001414b820 */ /* 0x000fe20000400000 */
[----:B------:R-:W1:Y:S01]  /*02c0*/  MUFU.RCP R19, R19 ;  /* 0x0000001300137308 */ /* 0x000e620000001000 */
[----:B------:R-:W-:-:S07]  /*02d0*/  FSEL R16, R17, 1, P0 ;  /* 0x3f80000011107808 */ /* 0x000fce0000000000 */
[----:B------:R-:W2:Y:S01]  /*02e0*/  MUFU.RCP R20, R20 ;  /* 0x0000001400147308 */ /* 0x000ea20000001000 */
[----:B------:R-:W-:Y:S01]  /*02f0*/  FSEL R17, R17, 1, P1 ;  /* 0x3f80000011117808 */ /* 0x000fe20000800000 */
[----:B------:R-:W-:Y:S01]  /*0300*/  @!P2 FMUL R16, R16, 16777216 ;  /* 0x4b8000001010a820 */ /* 0x000fe20000400000 */
[----:B----4-:R-:W-:Y:S01]  /*0310*/  FADD R4, R4, R12 ;  /* 0x0000000c04047221 */ /* 0x010fe20000000000 */
[----:B------:R-:W-:Y:S02]  /*0320*/  FADD R5, R5, R13 ;  /* 0x0000000d05057221 */ /* 0x000fe40000000000 */
[----:B------:R-:W-:Y:S01]  /*0330*/  @!P3 FMUL R17, R17, 16777216 ;  /* 0x4b8000001111b820 */ /* 0x000fe20000400000 */
[----:B-1----:R-:W-:Y:S01]  /*0340*/  FMUL R19, R19, R16 ;  /* 0x0000001013137220 */ /* 0x002fe20000400000 */
[----:B-----5:R-:W-:Y:S01]  /*0350*/  FADD R14, -R14, R4 ;  /* 0x000000040e0e7221 */ /* 0x020fe20000000100 */
[----:B------:R-:W-:Y:S01]  /*0360*/  FADD R15, -R15, R5 ;  /* 0x000000050f0f7221 */ /* 0x000fe20000000100 */
[----:B--2---:R-:W-:-:S02]  /*0370*/  FMUL R12, R20, R17 ;  /* 0x00000011140c7220 */ /* 0x004fc40000400000 */
[----:B------:R-:W-:Y:S02]  /*0380*/  FMUL R19, R14, R19 ;  /* 0x000000130e137220 */ /* 0x000fe40000400000 */
[----:B------:R-:W-:Y:S01]  /*0390*/  FMUL R12, R15, R12 ;  /* 0x0000000c0f0c7220 */ /* 0x000fe20000400000 */
[----:B0-----:R-:W-:-:S04]  /*03a0*/  IMAD.WIDE R6, R0, 0x4, R6 ;  /* 0x0000000400067825 */ /* 0x001fc800078e0206 */
[----:B---3--:R-:W-:Y:S01]  /*03b0*/  FFMA R8, R8, R19, R10 ;  /* 0x0000001308087223 */ /* 0x008fe2000000000a */
[----:B------:R-:W-:Y:S01]  /*03c0*/  FFMA R9, R9, R12, R11 ;  /* 0x0000000c09097223 */ /* 0x000fe2000000000b */
[----:B------:R-:W-:Y:S04]  /*03d0*/  STG.E.64 desc[UR4][R2.64], R4 ;  /* 0x0000000402007986 */ /* 0x000fe8000c101b04 */
[----:B------:R-:W-:Y:S01]  /*03e0*/  STG.E.64 desc[UR4][R6.64], R8 ;  /* 0x0000000806007986 */ /* 0x000fe2000c101b04 */
[----:B------:R-:W-:Y:S05]  /*03f0*/  EXIT ;  /* 0x000000000000794d */ /* 0x000fea0003800000 */
.L_x_0:
[----:B------:R-:W-:-:S00]  /*0400*/  BRA `(.L_x_0) ;  /* 0xfffffffc00fc7947 */ /* 0x000fc0000383ffff */
[----:B------:R-:W-:-:S00]  /*0410*/  NOP ;  /* 0x0000000000007918 */ /* 0x000fc00000000000 */
        /* <DEDUP_REMOVED lines=14> */
.L_x_1:


//--------------------- .nv.global.init           --------------------------
	.section	.nv.global.init,"aw",@progbits
.nv.global.init:
	.type		_$_str,@object
	.size		_$_str,(_$_str_$_2 - _$_str)
_$_str:
        /*0000*/ 	.byte	0x5f, 0x5f, 0x43, 0x55, 0x44, 0x41, 0x5f, 0x46, 0x54, 0x5a, 0x00
	.type		_$_str_$_2,@object
	.size		_$_str_$_2,(.L_1 - _$_str_$_2)
_$_str_$_2:
        /*000b*/ 	.byte	0x5f, 0x5f, 0x43, 0x55, 0x44, 0x41, 0x5f, 0x50, 0x52, 0x45, 0x43, 0x5f, 0x53, 0x51, 0x52, 0x54
        /*001b*/ 	.byte	0x00
.L_1:


//--------------------- .nv.constant0.triton_poi_fused__native_batch_norm_legit_no_training_convolution_21 --------------------------
	.section	.nv.constant0.triton_poi_fused__native_batch_norm_legit_no_training_convolution_21,"a",@progbits
	.sectionflags	@""
	.align	4
.nv.constant0.triton_poi_fused__native_batch_norm_legit_no_training_convolution_21:
	.zero		588
